//
// Generated by NVIDIA NVVM Compiler
//
// Compiler Build ID: CL-36424714
// Cuda compilation tools, release 13.0, V13.0.88
// Based on NVVM 20.0.0
//

.version 9.0
.target sm_100
.address_size 64

	// .globl	_Z6vecAddPiS_S_

.visible .entry _Z6vecAddPiS_S_(
	.param .u64 .ptr .align 1 _Z6vecAddPiS_S__param_0,
	.param .u64 .ptr .align 1 _Z6vecAddPiS_S__param_1,
	.param .u64 .ptr .align 1 _Z6vecAddPiS_S__param_2
)
{
	.reg .pred 	%p<2>;
	.reg .b32 	%r<8>;
	.reg .b64 	%rd<11>;

	ld.param.u64 	%rd1, [_Z6vecAddPiS_S__param_0];
	ld.param.u64 	%rd2, [_Z6vecAddPiS_S__param_1];
	ld.param.u64 	%rd3, [_Z6vecAddPiS_S__param_2];
	mov.u32 	%r2, %ctaid.x;
	mov.u32 	%r3, %ntid.x;
	mov.u32 	%r4, %tid.x;
	mad.lo.s32 	%r1, %r2, %r3, %r4;
	setp.gt.s32 	%p1, %r1, 31;
	@%p1 bra 	$L__BB0_2;
	cvta.to.global.u64 	%rd4, %rd1;
	cvta.to.global.u64 	%rd5, %rd2;
	cvta.to.global.u64 	%rd6, %rd3;
	mul.wide.s32 	%rd7, %r1, 4;
	add.s64 	%rd8, %rd4, %rd7;
	ld.global.u32 	%r5, [%rd8];
	add.s64 	%rd9, %rd5, %rd7;
	ld.global.u32 	%r6, [%rd9];
	add.s32 	%r7, %r6, %r5;
	add.s64 	%rd10, %rd6, %rd7;
	st.global.u32 	[%rd10], %r7;
$L__BB0_2:
	ret;

}


// ===== COMPILED SASS (sm_100) =====

	.target	sm_100

	.elftype	@"ET_EXEC"


//--------------------- .note.nv.tkinfo           --------------------------
	.section	.note.nv.tkinfo,"",@"SHT_NOTE"
	.sectionflags	@"SHF_NOTE_NV_TKINFO"
	.tkinfo
        /*0018*/ 	.word	0x00000002
        /*0030*/ 	.string	""
        /*0030*/ 	.string	"ptxas"
        /*0030*/ 	.string	"Cuda compilation tools, release 13.0, V13.0.88"
        /*0030*/ 	.string	"Build cuda_13.0.r13.0/compiler.36424714_0"
        /*0030*/ 	.string	"-arch sm_100 -m 64 "



//--------------------- .note.nv.cuinfo           --------------------------
	.section	.note.nv.cuinfo,"",@"SHT_NOTE"
	.sectionflags	@"SHF_NOTE_NV_CUINFO"
        /*0018*/ 	.short	0x0002
        /*001a*/ 	.short	0x0064
        /*001c*/ 	.short	0x0082
	.zero		2


//--------------------- .nv.info                  --------------------------
	.section	.nv.info,"",@"SHT_CUDA_INFO"
	.align	4


	//----- nvinfo : EIATTR_REGCOUNT
	.align		4
        /*0000*/ 	.byte	0x04, 0x2f
        /*0002*/ 	.short	(.L_1 - .L_0)
	.align		4
.L_0:
        /*0004*/ 	.word	index@(_Z6vecAddPiS_S_)
        /*0008*/ 	.word	0x0000000c


	//----- nvinfo : EIATTR_FRAME_SIZE
	.align		4
.L_1:
        /*000c*/ 	.byte	0x04, 0x11
        /*000e*/ 	.short	(.L_3 - .L_2)
	.align		4
.L_2:
        /*0010*/ 	.word	index@(_Z6vecAddPiS_S_)
        /*0014*/ 	.word	0x00000000


	//----- nvinfo : EIATTR_MIN_STACK_SIZE
	.align		4
.L_3:
        /*0018*/ 	.byte	0x04, 0x12
        /*001a*/ 	.short	(.L_5 - .L_4)
	.align		4
.L_4:
        /*001c*/ 	.word	index@(_Z6vecAddPiS_S_)
        /*0020*/ 	.word	0x00000000
.L_5:


//--------------------- .nv.compat                --------------------------
	.section	.nv.compat,"",@"SHT_CUDA_COMPAT_INFO"
	.align	4
        /*0000*/ 	.byte	0x02, 0x09, 0x00, 0x00, 0x02, 0x02, 0x01, 0x00, 0x02, 0x05, 0x05, 0x00, 0x03, 0x07, 0x01, 0x01
        /*0010*/ 	.byte	0x02, 0x03, 0x00, 0x00, 0x02, 0x06, 0x01, 0x00, 0x04, 0x0b, 0x08, 0x00, 0x09, 0x00, 0x00, 0x00
        /*0020*/ 	.byte	0x00, 0x00, 0x00, 0x00


//--------------------- .nv.info._Z6vecAddPiS_S_  --------------------------
	.section	.nv.info._Z6vecAddPiS_S_,"",@"SHT_CUDA_INFO"
	.sectionflags	@""
	.align	4


	//----- nvinfo : EIATTR_CUDA_API_VERSION
	.align		4
        /*0000*/ 	.byte	0x04, 0x37
        /*0002*/ 	.short	(.L_7 - .L_6)
.L_6:
        /*0004*/ 	.word	0x00000082


	//----- nvinfo : EIATTR_KPARAM_INFO
	.align		4
.L_7:
        /*0008*/ 	.byte	0x04, 0x17
        /*000a*/ 	.short	(.L_9 - .L_8)
.L_8:
        /*000c*/ 	.word	0x00000000
        /*0010*/ 	.short	0x0002
        /*0012*/ 	.short	0x0010
        /*0014*/ 	.byte	0x00, 0xf5, 0x21, 0x00


	//----- nvinfo : EIATTR_KPARAM_INFO
	.align		4
.L_9:
        /*0018*/ 	.byte	0x04, 0x17
        /*001a*/ 	.short	(.L_11 - .L_10)
.L_10:
        /*001c*/ 	.word	0x00000000
        /*0020*/ 	.short	0x0001
        /*0022*/ 	.short	0x0008
        /*0024*/ 	.byte	0x00, 0xf5, 0x21, 0x00


	//----- nvinfo : EIATTR_KPARAM_INFO
	.align		4
.L_11:
        /*0028*/ 	.byte	0x04, 0x17
        /*002a*/ 	.short	(.L_13 - .L_12)
.L_12:
        /*002c*/ 	.word	0x00000000
        /*0030*/ 	.short	0x0000
        /*0032*/ 	.short	0x0000
        /*0034*/ 	.byte	0x00, 0xf5, 0x21, 0x00


	//----- nvinfo : EIATTR_SPARSE_MMA_MASK
	.align		4
.L_13:
        /*0038*/ 	.byte	0x03, 0x50
        /*003a*/ 	.short	0x0000


	//----- nvinfo : EIATTR_MAXREG_COUNT
	.align		4
        /*003c*/ 	.byte	0x03, 0x1b
        /*003e*/ 	.short	0x00ff


	//----- nvinfo : EIATTR_MERCURY_ISA_VERSION
	.align		4
        /*0040*/ 	.byte	0x03, 0x5f
        /*0042*/ 	.short	0x0101


	//----- nvinfo : EIATTR_VRC_CTA_INIT_COUNT
	.align		4
        /*0044*/ 	.byte	0x02, 0x4a
	.zero		1
	.zero		1


	//----- nvinfo : EIATTR_EXIT_INSTR_OFFSETS
	.align		4
        /*0048*/ 	.byte	0x04, 0x1c
        /*004a*/ 	.short	(.L_15 - .L_14)


	//   ....[0]....
.L_14:
        /*004c*/ 	.word	0x00000060


	//   ....[1]....
        /*0050*/ 	.word	0x00000120


	//----- nvinfo : EIATTR_CBANK_PARAM_SIZE
	.align		4
.L_15:
        /*0054*/ 	.byte	0x03, 0x19
        /*0056*/ 	.short	0x0018


	//----- nvinfo : EIATTR_PARAM_CBANK
	.align		4
        /*0058*/ 	.byte	0x04, 0x0a
        /*005a*/ 	.short	(.L_17 - .L_16)
	.align		4
.L_16:
        /*005c*/ 	.word	index@(.nv.constant0._Z6vecAddPiS_S_)
        /*0060*/ 	.short	0x0380
        /*0062*/ 	.short	0x0018


	//----- nvinfo : EIATTR_SW_WAR
	.align		4
.L_17:
        /*0064*/ 	.byte	0x04, 0x36
        /*0066*/ 	.short	(.L_19 - .L_18)
.L_18:
        /*0068*/ 	.word	0x00000008
.L_19:


//--------------------- .nv.callgraph             --------------------------
	.section	.nv.callgraph,"",@"SHT_CUDA_CALLGRAPH"
	.align	4
	.sectionentsize	8
	.align		4
        /*0000*/ 	.word	0x00000000
	.align		4
        /*0004*/ 	.word	0xffffffff
	.align		4
        /*0008*/ 	.word	0x00000000
	.align		4
        /*000c*/ 	.word	0xfffffffe
	.align		4
        /*0010*/ 	.word	0x00000000
	.align		4
        /*0014*/ 	.word	0xfffffffd
	.align		4
        /*0018*/ 	.word	0x00000000
	.align		4
        /*001c*/ 	.word	0xfffffffc


//--------------------- .text._Z6vecAddPiS_S_     --------------------------
	.section	.text._Z6vecAddPiS_S_,"ax",@progbits
	.align	128
        .global         _Z6vecAddPiS_S_
        .type           _Z6vecAddPiS_S_,@function
        .size           _Z6vecAddPiS_S_,(.L_x_1 - _Z6vecAddPiS_S_)
        .other          _Z6vecAddPiS_S_,@"STO_CUDA_ENTRY STV_DEFAULT"
_Z6vecAddPiS_S_:
.text._Z6vecAddPiS_S_:
[----:B------:R-:W-:Y:S01]  /*0000*/  LDC R1, c[0x0][0x37c] ;  /* 0x0000df00ff017b82 */ /* 0x000fe20000000800 */
[----:B------:R-:W0:Y:S07]  /*0010*/  S2R R0, SR_TID.X ;  /* 0x0000000000007919 */ /* 0x000e2e0000002100 */
[----:B------:R-:W0:Y:S08]  /*0020*/  S2UR UR4, SR_CTAID.X ;  /* 0x00000000000479c3 */ /* 0x000e300000002500 */
[----:B------:R-:W0:Y:S02]  /*0030*/  LDC R9, c[0x0][0x360] ;  /* 0x0000d800ff097b82 */ /* 0x000e240000000800 */
[----:B0-----:R-:W-:-:S05]  /*0040*/  IMAD R9, R9, UR4, R0 ;  /* 0x0000000409097c24 */ /* 0x001fca000f8e0200 */
[----:B------:R-:W-:-:S13]  /*0050*/  ISETP.GT.AND P0, PT, R9, 0x1f, PT ;  /* 0x0000001f0900780c */ /* 0x000fda0003f04270 */
[----:B------:R-:W-:Y:S05]  /*0060*/  @P0 EXIT ;  /* 0x000000000000094d */ /* 0x000fea0003800000 */
[----:B------:R-:W0:Y:S01]  /*0070*/  LDC.64 R2, c[0x0][0x380] ;  /* 0x0000e000ff027b82 */ /* 0x000e220000000a00 */
[----:B------:R-:W1:Y:S07]  /*0080*/  LDCU.64 UR4, c[0x0][0x358] ;  /* 0x00006b00ff0477ac */ /* 0x000e6e0008000a00 */
[----:B------:R-:W2:Y:S08]  /*0090*/  LDC.64 R4, c[0x0][0x388] ;  /* 0x0000e200ff047b82 */ /* 0x000eb00000000a00 */
[----:B------:R-:W3:Y:S01]  /*00a0*/  LDC.64 R6, c[0x0][0x390] ;  /* 0x0000e400ff067b82 */ /* 0x000ee20000000a00 */
[----:B0-----:R-:W-:-:S06]  /*00b0*/  IMAD.WIDE R2, R9, 0x4, R2 ;  /* 0x0000000409027825 */ /* 0x001fcc00078e0202 */
[----:B-1----:R-:W4:Y:S01]  /*00c0*/  LDG.E R2, desc[UR4][R2.64] ;  /* 0x0000000402027981 */ /* 0x002f22000c1e1900 */
[----:B--2---:R-:W-:-:S06]  /*00d0*/  IMAD.WIDE R4, R9, 0x4, R4 ;  /* 0x0000000409047825 */ /* 0x004fcc00078e0204 */
[----:B------:R-:W4:Y:S01]  /*00e0*/  LDG.E R5, desc[UR4][R4.64] ;  /* 0x0000000404057981 */ /* 0x000f22000c1e1900 */
[----:B---3--:R-:W-:Y:S01]  /*00f0*/  IMAD.WIDE R6, R9, 0x4, R6 ;  /* 0x0000000409067825 */ /* 0x008fe200078e0206 */
[----:B----4-:R-:W-:-:S05]  /*0100*/  IADD3 R9, PT, PT, R2, R5, RZ ;  /* 0x0000000502097210 */ /* 0x010fca0007ffe0ff */
[----:B------:R-:W-:Y:S01]  /*0110*/  STG.E desc[UR4][R6.64], R9 ;  /* 0x0000000906007986 */ /* 0x000fe2000c101904 */
[----:B------:R-:W-:Y:S05]  /*0120*/  EXIT ;  /* 0x000000000000794d */ /* 0x000fea0003800000 */
.L_x_0:
[----:B------:R-:W-:-:S00]  /*0130*/  BRA `(.L_x_0) ;  /* 0xfffffffc00fc7947 */ /* 0x000fc0000383ffff */
[----:B------:R-:W-:-:S00]  /*0140*/  NOP ;  /* 0x0000000000007918 */ /* 0x000fc00000000000 */
        /* <DEDUP_REMOVED lines=11> */
.L_x_1:


//--------------------- .nv.shared.reserved.0     --------------------------
	.section	.nv.shared.reserved.0,"aw",@nobits
	.weak		__nv_reservedSMEM_offset_0_alias
	.size		__nv_reservedSMEM_offset_0_alias, 0, 64
	.other		__nv_reservedSMEM_offset_0_alias,@"STO_CUDA_RESERVED_SHARED STV_DEFAULT"
__nv_reservedSMEM_offset_0_alias:
	.zero		0
	.zero		64


//--------------------- .nv.constant0._Z6vecAddPiS_S_ --------------------------
	.section	.nv.constant0._Z6vecAddPiS_S_,"a",@progbits
	.sectionflags	@""
	.align	4
.nv.constant0._Z6vecAddPiS_S_:
	.zero		920


//--------------------- SYMBOLS --------------------------

	.type		.nv.reservedSmem.offset0,@object
	.size		.nv.reservedSmem.offset0,0x4
